//
// Generated by NVIDIA NVVM Compiler
//
// Compiler Build ID: CL-36424714
// Cuda compilation tools, release 13.0, V13.0.88
// Based on NVVM 20.0.0
//

.version 9.0
.target sm_100
.address_size 64

	// .globl	_Z7kernel1v
.extern .func  (.param .b32 func_retval0) vprintf
(
	.param .b64 vprintf_param_0,
	.param .b64 vprintf_param_1
)
;
.global .align 1 .b8 $str[11] = {107, 101, 114, 110, 101, 108, 32, 35, 49, 10};
.global .align 1 .b8 $str$1[11] = {107, 101, 114, 110, 101, 108, 32, 35, 50, 10};

.visible .entry _Z7kernel1v()
{
	.reg .b32 	%r<3>;
	.reg .b64 	%rd<3>;

	mov.u64 	%rd1, $str;
	cvta.global.u64 	%rd2, %rd1;
	{ // callseq 0, 0
	.param .b64 param0;
	st.param.b64 	[param0], %rd2;
	.param .b64 param1;
	st.param.b64 	[param1], 0;
	.param .b32 retval0;
	call.uni (retval0), 
	vprintf, 
	(
	param0, 
	param1
	);
	ld.param.b32 	%r1, [retval0];
	} // callseq 0
	ret;

}
	// .globl	_Z7kernel2v
.visible .entry _Z7kernel2v()
{
	.reg .b32 	%r<3>;
	.reg .b64 	%rd<3>;

	mov.u64 	%rd1, $str$1;
	cvta.global.u64 	%rd2, %rd1;
	{ // callseq 1, 0
	.param .b64 param0;
	st.param.b64 	[param0], %rd2;
	.param .b64 param1;
	st.param.b64 	[param1], 0;
	.param .b32 retval0;
	call.uni (retval0), 
	vprintf, 
	(
	param0, 
	param1
	);
	ld.param.b32 	%r1, [retval0];
	} // callseq 1
	ret;

}


// ===== COMPILED SASS (sm_100) =====

	.target	sm_100

	.elftype	@"ET_EXEC"


//--------------------- .note.nv.tkinfo           --------------------------
	.section	.note.nv.tkinfo,"",@"SHT_NOTE"
	.sectionflags	@"SHF_NOTE_NV_TKINFO"
	.tkinfo
        /*0018*/ 	.word	0x00000002
        /*0030*/ 	.string	""
        /*0030*/ 	.string	"ptxas"
        /*0030*/ 	.string	"Cuda compilation tools, release 13.0, V13.0.88"
        /*0030*/ 	.string	"Build cuda_13.0.r13.0/compiler.36424714_0"
        /*0030*/ 	.string	"-arch sm_100 -m 64 "



//--------------------- .note.nv.cuinfo           --------------------------
	.section	.note.nv.cuinfo,"",@"SHT_NOTE"
	.sectionflags	@"SHF_NOTE_NV_CUINFO"
        /*0018*/ 	.short	0x0002
        /*001a*/ 	.short	0x0064
        /*001c*/ 	.short	0x0082
	.zero		2


//--------------------- .nv.info                  --------------------------
	.section	.nv.info,"",@"SHT_CUDA_INFO"
	.align	4


	//----- nvinfo : EIATTR_REGCOUNT
	.align		4
        /*0000*/ 	.byte	0x04, 0x2f
        /*0002*/ 	.short	(.L_3 - .L_2)
	.align		4
.L_2:
        /*0004*/ 	.word	index@(_Z7kernel1v)
        /*0008*/ 	.word	0x00000018


	//----- nvinfo : EIATTR_FRAME_SIZE
	.align		4
.L_3:
        /*000c*/ 	.byte	0x04, 0x11
        /*000e*/ 	.short	(.L_5 - .L_4)
	.align		4
.L_4:
        /*0010*/ 	.word	index@(_Z7kernel1v)
        /*0014*/ 	.word	0x00000000


	//----- nvinfo : EIATTR_REGCOUNT
	.align		4
.L_5:
        /*0018*/ 	.byte	0x04, 0x2f
        /*001a*/ 	.short	(.L_7 - .L_6)
	.align		4
.L_6:
        /*001c*/ 	.word	index@(_Z7kernel2v)
        /*0020*/ 	.word	0x00000018


	//----- nvinfo : EIATTR_FRAME_SIZE
	.align		4
.L_7:
        /*0024*/ 	.byte	0x04, 0x11
        /*0026*/ 	.short	(.L_9 - .L_8)
	.align		4
.L_8:
        /*0028*/ 	.word	index@(_Z7kernel2v)
        /*002c*/ 	.word	0x00000000


	//----- nvinfo : EIATTR_MIN_STACK_SIZE
	.align		4
.L_9:
        /*0030*/ 	.byte	0x04, 0x12
        /*0032*/ 	.short	(.L_11 - .L_10)
	.align		4
.L_10:
        /*0034*/ 	.word	index@(_Z7kernel2v)
        /*0038*/ 	.word	0x00000000


	//----- nvinfo : EIATTR_MIN_STACK_SIZE
	.align		4
.L_11:
        /*003c*/ 	.byte	0x04, 0x12
        /*003e*/ 	.short	(.L_13 - .L_12)
	.align		4
.L_12:
        /*0040*/ 	.word	index@(_Z7kernel1v)
        /*0044*/ 	.word	0x00000000
.L_13:


//--------------------- .nv.compat                --------------------------
	.section	.nv.compat,"",@"SHT_CUDA_COMPAT_INFO"
	.align	4
        /*0000*/ 	.byte	0x02, 0x09, 0x00, 0x00, 0x02, 0x02, 0x01, 0x00, 0x02, 0x05, 0x05, 0x00, 0x03, 0x07, 0x01, 0x01
        /*0010*/ 	.byte	0x02, 0x03, 0x00, 0x00, 0x02, 0x06, 0x01, 0x00, 0x04, 0x0b, 0x08, 0x00, 0x09, 0x00, 0x00, 0x00
        /*0020*/ 	.byte	0x00, 0x00, 0x00, 0x00


//--------------------- .nv.info._Z7kernel2v      --------------------------
	.section	.nv.info._Z7kernel2v,"",@"SHT_CUDA_INFO"
	.sectionflags	@""
	.align	4


	//----- nvinfo : EIATTR_CUDA_API_VERSION
	.align		4
        /*0000*/ 	.byte	0x04, 0x37
        /*0002*/ 	.short	(.L_15 - .L_14)
.L_14:
        /*0004*/ 	.word	0x00000082


	//----- nvinfo : EIATTR_SPARSE_MMA_MASK
	.align		4
.L_15:
        /*0008*/ 	.byte	0x03, 0x50
        /*000a*/ 	.short	0x0000


	//----- nvinfo : EIATTR_MAXREG_COUNT
	.align		4
        /*000c*/ 	.byte	0x03, 0x1b
        /*000e*/ 	.short	0x00ff


	//----- nvinfo : EIATTR_EXTERNS
	.align		4
        /*0010*/ 	.byte	0x04, 0x0f
        /*0012*/ 	.short	(.L_17 - .L_16)


	//   ....[0]....
	.align		4
.L_16:
        /*0014*/ 	.word	index@(vprintf)


	//----- nvinfo : EIATTR_MERCURY_ISA_VERSION
	.align		4
.L_17:
        /*0018*/ 	.byte	0x03, 0x5f
        /*001a*/ 	.short	0x0101


	//----- nvinfo : EIATTR_VRC_CTA_INIT_COUNT
	.align		4
        /*001c*/ 	.byte	0x02, 0x4a
	.zero		1
	.zero		1


	//----- nvinfo : EIATTR_SYSCALL_OFFSETS
	.align		4
        /*0020*/ 	.byte	0x04, 0x46
        /*0022*/ 	.short	(.L_19 - .L_18)


	//   ....[0]....
.L_18:
        /*0024*/ 	.word	0x00000080


	//----- nvinfo : EIATTR_EXIT_INSTR_OFFSETS
	.align		4
.L_19:
        /*0028*/ 	.byte	0x04, 0x1c
        /*002a*/ 	.short	(.L_21 - .L_20)


	//   ....[0]....
.L_20:
        /*002c*/ 	.word	0x00000090


	//----- nvinfo : EIATTR_SW_WAR
	.align		4
.L_21:
        /*0030*/ 	.byte	0x04, 0x36
        /*0032*/ 	.short	(.L_23 - .L_22)
.L_22:
        /*0034*/ 	.word	0x00000008
.L_23:


//--------------------- .nv.info._Z7kernel1v      --------------------------
	.section	.nv.info._Z7kernel1v,"",@"SHT_CUDA_INFO"
	.sectionflags	@""
	.align	4


	//----- nvinfo : EIATTR_CUDA_API_VERSION
	.align		4
        /*0000*/ 	.byte	0x04, 0x37
        /*0002*/ 	.short	(.L_25 - .L_24)
.L_24:
        /*0004*/ 	.word	0x00000082


	//----- nvinfo : EIATTR_SPARSE_MMA_MASK
	.align		4
.L_25:
        /*0008*/ 	.byte	0x03, 0x50
        /*000a*/ 	.short	0x0000


	//----- nvinfo : EIATTR_MAXREG_COUNT
	.align		4
        /*000c*/ 	.byte	0x03, 0x1b
        /*000e*/ 	.short	0x00ff


	//----- nvinfo : EIATTR_EXTERNS
	.align		4
        /*0010*/ 	.byte	0x04, 0x0f
        /*0012*/ 	.short	(.L_27 - .L_26)


	//   ....[0]....
	.align		4
.L_26:
        /*0014*/ 	.word	index@(vprintf)


	//----- nvinfo : EIATTR_MERCURY_ISA_VERSION
	.align		4
.L_27:
        /*0018*/ 	.byte	0x03, 0x5f
        /*001a*/ 	.short	0x0101


	//----- nvinfo : EIATTR_VRC_CTA_INIT_COUNT
	.align		4
        /*001c*/ 	.byte	0x02, 0x4a
	.zero		1
	.zero		1


	//----- nvinfo : EIATTR_SYSCALL_OFFSETS
	.align		4
        /*0020*/ 	.byte	0x04, 0x46
        /*0022*/ 	.short	(.L_29 - .L_28)


	//   ....[0]....
.L_28:
        /*0024*/ 	.word	0x00000080


	//----- nvinfo : EIATTR_EXIT_INSTR_OFFSETS
	.align		4
.L_29:
        /*0028*/ 	.byte	0x04, 0x1c
        /*002a*/ 	.short	(.L_31 - .L_30)


	//   ....[0]....
.L_30:
        /*002c*/ 	.word	0x00000090


	//----- nvinfo : EIATTR_SW_WAR
	.align		4
.L_31:
        /*0030*/ 	.byte	0x04, 0x36
        /*0032*/ 	.short	(.L_33 - .L_32)
.L_32:
        /*0034*/ 	.word	0x00000008
.L_33:


//--------------------- .nv.callgraph             --------------------------
	.section	.nv.callgraph,"",@"SHT_CUDA_CALLGRAPH"
	.align	4
	.sectionentsize	8
	.align		4
        /*0000*/ 	.word	0x00000000
	.align		4
        /*0004*/ 	.word	0xffffffff
	.align		4
        /*0008*/ 	.word	index@(_Z7kernel2v)
	.align		4
        /*000c*/ 	.word	index@(vprintf)
	.align		4
        /*0010*/ 	.word	index@(_Z7kernel1v)
	.align		4
        /*0014*/ 	.word	index@(vprintf)
	.align		4
        /*0018*/ 	.word	0x00000000
	.align		4
        /*001c*/ 	.word	0xfffffffe
	.align		4
        /*0020*/ 	.word	0x00000000
	.align		4
        /*0024*/ 	.word	0xfffffffd
	.align		4
        /*0028*/ 	.word	0x00000000
	.align		4
        /*002c*/ 	.word	0xfffffffc


//--------------------- .nv.constant4             --------------------------
	.section	.nv.constant4,"a",@progbits
	.align	8
	.align		8
.nv.constant4:
        /*0000*/ 	.dword	vprintf
	.align		8
        /*0008*/ 	.dword	$str
	.align		8
        /*0010*/ 	.dword	$str$1


//--------------------- .text._Z7kernel2v         --------------------------
	.section	.text._Z7kernel2v,"ax",@progbits
	.align	128
        .global         _Z7kernel2v
        .type           _Z7kernel2v,@function
        .size           _Z7kernel2v,(.L_x_4 - _Z7kernel2v)
        .other          _Z7kernel2v,@"STO_CUDA_ENTRY STV_DEFAULT"
_Z7kernel2v:
.text._Z7kernel2v:
[----:B------:R-:W0:Y:S01]  /*0000*/  LDC R1, c[0x0][0x37c] ;  /* 0x0000df00ff017b82 */ /* 0x000e220000000800 */
[----:B------:R-:W-:Y:S01]  /*0010*/  MOV R0, 0x0 ;  /* 0x0000000000007802 */ /* 0x000fe20000000f00 */
[----:B------:R-:W1:Y:S01]  /*0020*/  LDCU.64 UR4, c[0x4][0x10] ;  /* 0x01000200ff0477ac */ /* 0x000e620008000a00 */
[----:B------:R-:W-:-:S05]  /*0030*/  CS2R R6, SRZ ;  /* 0x0000000000067805 */ /* 0x000fca000001ff00 */
[----:B------:R2:W3:Y:S01]  /*0040*/  LDC.64 R2, c[0x4][R0] ;  /* 0x0100000000027b82 */ /* 0x0004e20000000a00 */
[----:B-1----:R-:W-:Y:S02]  /*0050*/  IMAD.U32 R4, RZ, RZ, UR4 ;  /* 0x00000004ff047e24 */ /* 0x002fe4000f8e00ff */
[----:B--2---:R-:W-:-:S07]  /*0060*/  IMAD.U32 R5, RZ, RZ, UR5 ;  /* 0x00000005ff057e24 */ /* 0x004fce000f8e00ff */
[----:B------:R-:W-:-:S07]  /*0070*/  LEPC R20, `(.L_x_0) ;  /* 0x000000001014794e */ /* 0x000fce0000000000 */
[----:B0--3--:R-:W-:Y:S05]  /*0080*/  CALL.ABS.NOINC R2 ;  /* 0x0000000002007343 */ /* 0x009fea0003c00000 */
.L_x_0:
[----:B------:R-:W-:Y:S05]  /*0090*/  EXIT ;  /* 0x000000000000794d */ /* 0x000fea0003800000 */
.L_x_1:
[----:B------:R-:W-:-:S00]  /*00a0*/  BRA `(.L_x_1) ;  /* 0xfffffffc00fc7947 */ /* 0x000fc0000383ffff */
[----:B------:R-:W-:-:S00]  /*00b0*/  NOP ;  /* 0x0000000000007918 */ /* 0x000fc00000000000 */
        /* <DEDUP_REMOVED lines=12> */
.L_x_4:


//--------------------- .text._Z7kernel1v         --------------------------
	.section	.text._Z7kernel1v,"ax",@progbits
	.align	128
        .global         _Z7kernel1v
        .type           _Z7kernel1v,@function
        .size           _Z7kernel1v,(.L_x_5 - _Z7kernel1v)
        .other          _Z7kernel1v,@"STO_CUDA_ENTRY STV_DEFAULT"
_Z7kernel1v:
.text._Z7kernel1v:
        /* <DEDUP_REMOVED lines=9> */
.L_x_2:
[----:B------:R-:W-:Y:S05]  /*0090*/  EXIT ;  /* 0x000000000000794d */ /* 0x000fea0003800000 */
.L_x_3:
        /* <DEDUP_REMOVED lines=14> */
.L_x_5:


//--------------------- .nv.global.init           --------------------------
	.section	.nv.global.init,"aw",@progbits
.nv.global.init:
	.type		$str,@object
	.size		$str,($str$1 - $str)
$str:
        /*0000*/ 	.byte	0x6b, 0x65, 0x72, 0x6e, 0x65, 0x6c, 0x20, 0x23, 0x31, 0x0a, 0x00
	.type		$str$1,@object
	.size		$str$1,(.L_1 - $str$1)
$str$1:
        /*000b*/ 	.byte	0x6b, 0x65, 0x72, 0x6e, 0x65, 0x6c, 0x20, 0x23, 0x32, 0x0a, 0x00
.L_1:


//--------------------- .nv.shared.reserved.0     --------------------------
	.section	.nv.shared.reserved.0,"aw",@nobits
	.weak		__nv_reservedSMEM_offset_0_alias
	.size		__nv_reservedSMEM_offset_0_alias, 0, 64
	.other		__nv_reservedSMEM_offset_0_alias,@"STO_CUDA_RESERVED_SHARED STV_DEFAULT"
__nv_reservedSMEM_offset_0_alias:
	.zero		0
	.zero		64


//--------------------- .nv.constant0._Z7kernel2v --------------------------
	.section	.nv.constant0._Z7kernel2v,"a",@progbits
	.sectionflags	@""
	.align	4
.nv.constant0._Z7kernel2v:
	.zero		896


//--------------------- .nv.constant0._Z7kernel1v --------------------------
	.section	.nv.constant0._Z7kernel1v,"a",@progbits
	.sectionflags	@""
	.align	4
.nv.constant0._Z7kernel1v:
	.zero		896


//--------------------- SYMBOLS --------------------------

	.type		.nv.reservedSmem.offset0,@object
	.size		.nv.reservedSmem.offset0,0x4
	.type		vprintf,@function
